	.headerflags	@"EF_CUDA_TEXMODE_UNIFIED EF_CUDA_64BIT_ADDRESS EF_CUDA_ACCELERATORS EF_CUDA_SM90 EF_CUDA_VIRTUAL_SM(EF_CUDA_SM90)"
	.elftype	@"ET_EXEC"


//--------------------- .nv.info                  --------------------------
	.section	.nv.info,"",@"SHT_CUDA_INFO"
	.align	4


	//----- nvinfo : EIATTR_REGCOUNT
	.align		4
        /*0000*/ 	.byte	0x04, 0x2f
        /*0002*/ 	.short	(.L_1 - .L_0)
	.align		4
.L_0:
        /*0004*/ 	.word	index@(triton_poi_fused_max_pool2d_with_indices_4)
        /*0008*/ 	.word	0x00000018


	//----- nvinfo : EIATTR_MIN_STACK_SIZE
	.align		4
.L_1:
        /*000c*/ 	.byte	0x04, 0x12
        /*000e*/ 	.short	(.L_3 - .L_2)
	.align		4
.L_2:
        /*0010*/ 	.word	index@(triton_poi_fused_max_pool2d_with_indices_4)
        /*0014*/ 	.word	0x00000000


	//----- nvinfo : EIATTR_FRAME_SIZE
	.align		4
.L_3:
        /*0018*/ 	.byte	0x04, 0x11
        /*001a*/ 	.short	(.L_5 - .L_4)
	.align		4
.L_4:
        /*001c*/ 	.word	index@(triton_poi_fused_max_pool2d_with_indices_4)
        /*0020*/ 	.word	0x00000000


	//----- nvinfo : EIATTR_MIN_STACK_SIZE
	.align		4
.L_5:
        /*0024*/ 	.byte	0x04, 0x12
        /*0026*/ 	.short	(.L_7 - .L_6)
	.align		4
.L_6:
        /*0028*/ 	.word	index@(triton_poi_fused_max_pool2d_with_indices_4)
        /*002c*/ 	.word	0x00000000
.L_7:


//--------------------- .nv.info.triton_poi_fused_max_pool2d_with_indices_4 --------------------------
	.section	.nv.info.triton_poi_fused_max_pool2d_with_indices_4,"",@"SHT_CUDA_INFO"
	.sectionflags	@""
	.align	4


	//----- nvinfo : EIATTR_CUDA_API_VERSION
	.align		4
        /*0000*/ 	.byte	0x04, 0x37
        /*0002*/ 	.short	(.L_9 - .L_8)
.L_8:
        /*0004*/ 	.word	0x0000007c


	//----- nvinfo : EIATTR_KPARAM_INFO
	.align		4
.L_9:
        /*0008*/ 	.byte	0x04, 0x17
        /*000a*/ 	.short	(.L_11 - .L_10)
.L_10:
        /*000c*/ 	.word	0x00000000
        /*0010*/ 	.short	0x0002
        /*0012*/ 	.short	0x0010
        /*0014*/ 	.byte	0x00, 0xf0, 0x11, 0x00


	//----- nvinfo : EIATTR_KPARAM_INFO
	.align		4
.L_11:
        /*0018*/ 	.byte	0x04, 0x17
        /*001a*/ 	.short	(.L_13 - .L_12)
.L_12:
        /*001c*/ 	.word	0x00000000
        /*0020*/ 	.short	0x0001
        /*0022*/ 	.short	0x0008
        /*0024*/ 	.byte	0x00, 0xf4, 0x21, 0x00


	//----- nvinfo : EIATTR_KPARAM_INFO
	.align		4
.L_13:
        /*0028*/ 	.byte	0x04, 0x17
        /*002a*/ 	.short	(.L_15 - .L_14)
.L_14:
        /*002c*/ 	.word	0x00000000
        /*0030*/ 	.short	0x0000
        /*0032*/ 	.short	0x0000
        /*0034*/ 	.byte	0x00, 0xf4, 0x21, 0x00


	//----- nvinfo : EIATTR_SPARSE_MMA_MASK
	.align		4
.L_15:
        /*0038*/ 	.byte	0x03, 0x50
        /*003a*/ 	.short	0x0000


	//----- nvinfo : EIATTR_MAXREG_COUNT
	.align		4
        /*003c*/ 	.byte	0x03, 0x1b
        /*003e*/ 	.short	0x00ff


	//----- nvinfo : EIATTR_EXIT_INSTR_OFFSETS
	.align		4
        /*0040*/ 	.byte	0x04, 0x1c
        /*0042*/ 	.short	(.L_17 - .L_16)


	//   ....[0]....
.L_16:
        /*0044*/ 	.word	0x000003d0


	//----- nvinfo : EIATTR_REQNTID
	.align		4
.L_17:
        /*0048*/ 	.byte	0x04, 0x10
        /*004a*/ 	.short	(.L_19 - .L_18)
.L_18:
        /*004c*/ 	.word	0x00000080
        /*0050*/ 	.word	0x00000001
        /*0054*/ 	.word	0x00000001


	//----- nvinfo : EIATTR_CBANK_PARAM_SIZE
	.align		4
.L_19:
        /*0058*/ 	.byte	0x03, 0x19
        /*005a*/ 	.short	0x0014


	//----- nvinfo : EIATTR_PARAM_CBANK
	.align		4
        /*005c*/ 	.byte	0x04, 0x0a
        /*005e*/ 	.short	(.L_21 - .L_20)
	.align		4
.L_20:
        /*0060*/ 	.word	index@(.nv.constant0.triton_poi_fused_max_pool2d_with_indices_4)
        /*0064*/ 	.short	0x0210
        /*0066*/ 	.short	0x0014


	//----- nvinfo : EIATTR_SW_WAR
	.align		4
.L_21:
        /*0068*/ 	.byte	0x04, 0x36
        /*006a*/ 	.short	(.L_23 - .L_22)
.L_22:
        /*006c*/ 	.word	0x00000008
.L_23:


//--------------------- .nv.callgraph             --------------------------
	.section	.nv.callgraph,"",@"SHT_CUDA_CALLGRAPH"
	.align	4
	.sectionentsize	8
	.align		4
        /*0000*/ 	.word	0x00000000
	.align		4
        /*0004*/ 	.word	0xffffffff
	.align		4
        /*0008*/ 	.word	0x00000000
	.align		4
        /*000c*/ 	.word	0xfffffffe
	.align		4
        /*0010*/ 	.word	0x00000000
	.align		4
        /*0014*/ 	.word	0xfffffffd
	.align		4
        /*0018*/ 	.word	0x00000000
	.align		4
        /*001c*/ 	.word	0xfffffffc


//--------------------- .text.triton_poi_fused_max_pool2d_with_indices_4 --------------------------
	.section	.text.triton_poi_fused_max_pool2d_with_indices_4,"ax",@progbits
	.align	128
        .global         triton_poi_fused_max_pool2d_with_indices_4
        .type           triton_poi_fused_max_pool2d_with_indices_4,@function
        .size           triton_poi_fused_max_pool2d_with_indices_4,(.L_x_1 - triton_poi_fused_max_pool2d_with_indices_4)
        .other          triton_poi_fused_max_pool2d_with_indices_4,@"STO_CUDA_ENTRY STV_DEFAULT"
triton_poi_fused_max_pool2d_with_indices_4:
.text.triton_poi_fused_max_pool2d_with_indices_4:
[----:B------:R-:W-:Y:S01]  /*0000*/  LDC R1, c[0x0][0x28] ;  /* 0x00000a00ff017b82 */ /* 0x000fe20000000800 */
[----:B------:R-:W1:Y:S07]  /*0010*/  S2R R0, SR_TID.X ;  /* 0x0000000000007919 */ /* 0x000e6e0000002100 */
[----:B------:R-:W2:Y:S01]  /*0020*/  LDC.64 R2, c[0x0][0x210] ;  /* 0x00008400ff027b82 */ /* 0x000ea20000000a00 */
[----:B------:R-:W-:Y:S01]  /*0030*/  ULDC.64 UR4, c[0x0][0x208] ;  /* 0x0000820000047ab9 */ /* 0x000fe20000000a00 */
[----:B------:R-:W3:Y:S01]  /*0040*/  S2R R5, SR_CTAID.X ;  /* 0x0000000000057919 */ /* 0x000ee20000002500 */
[----:B-1----:R-:W-:Y:S01]  /*0050*/  IMAD.SHL.U32 R0, R0, 0x2, RZ ;  /* 0x0000000200007824 */ /* 0x002fe200078e00ff */
[----:B---3--:R-:W-:-:S04]  /*0060*/  SHF.R.S32.HI R7, RZ, 0x17, R5 ;  /* 0x00000017ff077819 */ /* 0x008fc80000011405 */
[----:B------:R-:W-:Y:S02]  /*0070*/  LOP3.LUT R0, R0, 0xfe, RZ, 0xc0, !PT ;  /* 0x000000fe00007812 */ /* 0x000fe400078ec0ff */
[----:B------:R-:W-:-:S03]  /*0080*/  SGXT R7, R7, 0x1 ;  /* 0x000000010707781a */ /* 0x000fc60000000200 */
[----:B------:R-:W-:-:S04]  /*0090*/  IMAD R0, R5, 0x100, R0 ;  /* 0x0000010005007824 */ /* 0x000fc800078e0200 */
[----:B------:R-:W-:Y:S01]  /*00a0*/  VIADD R4, R0, 0x1 ;  /* 0x0000000100047836 */ /* 0x000fe20000000000 */
[----:B------:R-:W-:-:S04]  /*00b0*/  SHF.R.S32.HI R5, RZ, 0x1f, R0 ;  /* 0x0000001fff057819 */ /* 0x000fc80000011400 */
[----:B------:R-:W-:Y:S02]  /*00c0*/  LEA.HI R5, R5, R0, RZ, 0x5 ;  /* 0x0000000005057211 */ /* 0x000fe400078f28ff */
[----:B------:R-:W-:Y:S02]  /*00d0*/  LEA.HI R6, R7, R4, RZ, 0x5 ;  /* 0x0000000407067211 */ /* 0x000fe400078f28ff */
[C---:B------:R-:W-:Y:S01]  /*00e0*/  LOP3.LUT R7, R5.reuse, 0x7fffffe0, RZ, 0xc0, !PT ;  /* 0x7fffffe005077812 */ /* 0x040fe200078ec0ff */
[----:B------:R-:W-:Y:S01]  /*00f0*/  IMAD.SHL.U32 R8, R5, 0x4, RZ ;  /* 0x0000000405087824 */ /* 0x000fe200078e00ff */
[----:B------:R-:W-:-:S03]  /*0100*/  LOP3.LUT R5, R6, 0x7fffffe0, RZ, 0xc0, !PT ;  /* 0x7fffffe006057812 */ /* 0x000fc600078ec0ff */
[----:B------:R-:W-:Y:S01]  /*0110*/  IMAD.IADD R7, R0, 0x1, -R7 ;  /* 0x0000000100077824 */ /* 0x000fe200078e0a07 */
[----:B------:R-:W-:Y:S01]  /*0120*/  LOP3.LUT R8, R8, 0xffffff80, RZ, 0xc0, !PT ;  /* 0xffffff8008087812 */ /* 0x000fe200078ec0ff */
[----:B------:R-:W-:-:S04]  /*0130*/  IMAD.IADD R5, R4, 0x1, -R5 ;  /* 0x0000000104057824 */ /* 0x000fc800078e0a05 */
[--C-:B------:R-:W-:Y:S02]  /*0140*/  IMAD R15, R7, 0x2, R8.reuse ;  /* 0x00000002070f7824 */ /* 0x100fe400078e0208 */
[----:B------:R-:W-:Y:S02]  /*0150*/  IMAD R5, R5, 0x2, R8 ;  /* 0x0000000205057824 */ /* 0x000fe400078e0208 */
[----:B--2---:R-:W-:-:S04]  /*0160*/  IMAD.WIDE R6, R15, 0x4, R2 ;  /* 0x000000040f067825 */ /* 0x004fc800078e0202 */
[----:B------:R-:W-:Y:S01]  /*0170*/  IMAD.WIDE R8, R5, 0x4, R2 ;  /* 0x0000000405087825 */ /* 0x000fe200078e0202 */
[----:B------:R-:W2:Y:S03]  /*0180*/  LDG.E.EL R4, desc[UR4][R6.64] ;  /* 0x0000000406047981 */ /* 0x000ea6000c2e1900 */
[----:B------:R-:W-:Y:S01]  /*0190*/  VIADD R11, R15, 0x40 ;  /* 0x000000400f0b7836 */ /* 0x000fe20000000000 */
[----:B------:R1:W2:Y:S01]  /*01a0*/  LDG.E.EL R17, desc[UR4][R6.64+0x4] ;  /* 0x0000040406117981 */ /* 0x0002a2000c2e1900 */
[----:B------:R-:W-:-:S03]  /*01b0*/  VIADD R13, R5, 0x40 ;  /* 0x00000040050d7836 */ /* 0x000fc60000000000 */
[----:B------:R-:W3:Y:S01]  /*01c0*/  LDG.E.EL R14, desc[UR4][R8.64] ;  /* 0x00000004080e7981 */ /* 0x000ee2000c2e1900 */
[----:B------:R-:W-:-:S03]  /*01d0*/  IMAD.WIDE R10, R11, 0x4, R2 ;  /* 0x000000040b0a7825 */ /* 0x000fc600078e0202 */
[----:B------:R4:W3:Y:S01]  /*01e0*/  LDG.E.EL R19, desc[UR4][R8.64+0x4] ;  /* 0x0000040408137981 */ /* 0x0008e2000c2e1900 */
[----:B------:R-:W-:-:S03]  /*01f0*/  IMAD.WIDE R12, R13, 0x4, R2 ;  /* 0x000000040d0c7825 */ /* 0x000fc600078e0202 */
[----:B------:R-:W5:Y:S01]  /*0200*/  LDG.E.EL R10, desc[UR4][R10.64] ;  /* 0x000000040a0a7981 */ /* 0x000f62000c2e1900 */
[----:B------:R-:W-:Y:S02]  /*0210*/  VIADD R15, R15, 0x41 ;  /* 0x000000410f0f7836 */ /* 0x000fe40000000000 */
[----:B------:R-:W-:Y:S01]  /*0220*/  VIADD R5, R5, 0x41 ;  /* 0x0000004105057836 */ /* 0x000fe20000000000 */
[----:B------:R-:W5:Y:S01]  /*0230*/  LDG.E.EL R12, desc[UR4][R12.64] ;  /* 0x000000040c0c7981 */ /* 0x000f62000c2e1900 */
[--C-:B-1----:R-:W-:Y:S01]  /*0240*/  IMAD.WIDE R6, R15, 0x4, R2.reuse ;  /* 0x000000040f067825 */ /* 0x102fe200078e0202 */
[----:B----4-:R-:W1:Y:S03]  /*0250*/  LDC.64 R8, c[0x0][0x218] ;  /* 0x00008600ff087b82 */ /* 0x010e660000000a00 */
[----:B------:R-:W-:Y:S01]  /*0260*/  IMAD.WIDE R2, R5, 0x4, R2 ;  /* 0x0000000405027825 */ /* 0x000fe200078e0202 */
[----:B------:R-:W4:Y:S04]  /*0270*/  LDG.E.EL R20, desc[UR4][R6.64] ;  /* 0x0000000406147981 */ /* 0x000f28000c2e1900 */
[----:B------:R1:W4:Y:S02]  /*0280*/  LDG.E.EL R21, desc[UR4][R2.64] ;  /* 0x0000000402157981 */ /* 0x000324000c2e1900 */
[----:B-1----:R-:W-:Y:S01]  /*0290*/  IMAD.WIDE R2, R0, 0x4, R8 ;  /* 0x0000000400027825 */ /* 0x002fe200078e0208 */
[----:B--2---:R-:W-:-:S02]  /*02a0*/  FSETP.GT.AND P2, PT, R17, R4, PT ;  /* 0x000000041100720b */ /* 0x004fc40003f44000 */
[----:B---3--:R-:W-:Y:S02]  /*02b0*/  FSETP.GT.AND P3, PT, R19, R14, PT ;  /* 0x0000000e1300720b */ /* 0x008fe40003f64000 */
[----:B------:R-:W-:Y:S02]  /*02c0*/  FSETP.NAN.AND P4, PT, R17, R17, PT ;  /* 0x000000111100720b */ /* 0x000fe40003f88000 */
[----:B-----5:R-:W-:Y:S02]  /*02d0*/  FSETP.NAN.AND P0, PT, R10, R10, PT ;  /* 0x0000000a0a00720b */ /* 0x020fe40003f08000 */
[----:B------:R-:W-:Y:S02]  /*02e0*/  FSETP.NAN.AND P5, PT, R19, R19, PT ;  /* 0x000000131300720b */ /* 0x000fe40003fa8000 */
[----:B------:R-:W-:-:S03]  /*02f0*/  FSETP.NAN.AND P1, PT, R12, R12, PT ;  /* 0x0000000c0c00720b */ /* 0x000fc60003f28000 */
[----:B------:R-:W-:Y:S02]  /*0300*/  @!P2 FSEL R17, R17, R4, P4 ;  /* 0x000000041111a208 */ /* 0x000fe40002000000 */
[----:B------:R-:W-:Y:S02]  /*0310*/  @!P3 FSEL R19, R19, R14, P5 ;  /* 0x0000000e1313b208 */ /* 0x000fe40002800000 */
[----:B----4-:R-:W-:Y:S02]  /*0320*/  FSETP.NAN.AND P2, PT, R20, R20, PT ;  /* 0x000000141400720b */ /* 0x010fe40003f48000 */
[----:B------:R-:W-:Y:S02]  /*0330*/  FSETP.GEU.AND P4, PT, R17, R10, PT ;  /* 0x0000000a1100720b */ /* 0x000fe40003f8e000 */
[----:B------:R-:W-:Y:S02]  /*0340*/  FSETP.NAN.AND P3, PT, R21, R21, PT ;  /* 0x000000151500720b */ /* 0x000fe40003f68000 */
[----:B------:R-:W-:-:S02]  /*0350*/  FSETP.GEU.AND P5, PT, R19, R12, PT ;  /* 0x0000000c1300720b */ /* 0x000fc40003fae000 */
[----:B------:R-:W-:Y:S02]  /*0360*/  @!P0 FSEL R10, R10, R17, !P4 ;  /* 0x000000110a0a8208 */ /* 0x000fe40006000000 */
[----:B------:R-:W-:Y:S02]  /*0370*/  @!P1 FSEL R12, R12, R19, !P5 ;  /* 0x000000130c0c9208 */ /* 0x000fe40006800000 */
[----:B------:R-:W-:Y:S02]  /*0380*/  FSETP.GEU.AND P0, PT, R10, R20, PT ;  /* 0x000000140a00720b */ /* 0x000fe40003f0e000 */
[----:B------:R-:W-:Y:S02]  /*0390*/  FSETP.GEU.AND P1, PT, R12, R21, PT ;  /* 0x000000150c00720b */ /* 0x000fe40003f2e000 */
[----:B------:R-:W-:Y:S02]  /*03a0*/  @!P2 SEL R20, R20, R10, !P0 ;  /* 0x0000000a1414a207 */ /* 0x000fe40004000000 */
[----:B------:R-:W-:-:S05]  /*03b0*/  @!P3 SEL R21, R21, R12, !P1 ;  /* 0x0000000c1515b207 */ /* 0x000fca0004800000 */
[----:B------:R-:W-:Y:S01]  /*03c0*/  STG.E.64 desc[UR4][R2.64], R20 ;  /* 0x0000001402007986 */ /* 0x000fe2000c101b04 */
[----:B------:R-:W-:Y:S05]  /*03d0*/  EXIT ;  /* 0x000000000000794d */ /* 0x000fea0003800000 */
.L_x_0:
[----:B------:R-:W-:-:S00]  /*03e0*/  BRA `(.L_x_0) ;  /* 0xfffffffc00fc7947 */ /* 0x000fc0000383ffff */
[----:B------:R-:W-:-:S00]  /*03f0*/  NOP ;  /* 0x0000000000007918 */ /* 0x000fc00000000000 */
        /* <DEDUP_REMOVED lines=8> */
.L_x_1:


//--------------------- .nv.constant0.triton_poi_fused_max_pool2d_with_indices_4 --------------------------
	.section	.nv.constant0.triton_poi_fused_max_pool2d_with_indices_4,"a",@progbits
	.sectionflags	@""
	.align	4
.nv.constant0.triton_poi_fused_max_pool2d_with_indices_4:
	.zero		548
